//
// Generated by NVIDIA NVVM Compiler
//
// Compiler Build ID: CL-36424714
// Cuda compilation tools, release 13.0, V13.0.88
// Based on NVVM 20.0.0
//

.version 9.0
.target sm_100
.address_size 64

	// .globl	_Z18sumNeighborsKernelPKcPcjjj

.visible .entry _Z18sumNeighborsKernelPKcPcjjj(
	.param .u64 .ptr .align 1 _Z18sumNeighborsKernelPKcPcjjj_param_0,
	.param .u64 .ptr .align 1 _Z18sumNeighborsKernelPKcPcjjj_param_1,
	.param .u32 _Z18sumNeighborsKernelPKcPcjjj_param_2,
	.param .u32 _Z18sumNeighborsKernelPKcPcjjj_param_3,
	.param .u32 _Z18sumNeighborsKernelPKcPcjjj_param_4
)
{
	.reg .pred 	%p<58>;
	.reg .b16 	%rs<75>;
	.reg .b32 	%r<97>;
	.reg .b64 	%rd<61>;

	ld.param.u64 	%rd3, [_Z18sumNeighborsKernelPKcPcjjj_param_0];
	ld.param.u64 	%rd2, [_Z18sumNeighborsKernelPKcPcjjj_param_1];
	ld.param.u32 	%r16, [_Z18sumNeighborsKernelPKcPcjjj_param_2];
	ld.param.u32 	%r17, [_Z18sumNeighborsKernelPKcPcjjj_param_3];
	ld.param.u32 	%r18, [_Z18sumNeighborsKernelPKcPcjjj_param_4];
	cvta.to.global.u64 	%rd1, %rd3;
	mov.u32 	%r1, %ctaid.x;
	mov.u32 	%r2, %ctaid.y;
	mov.u32 	%r3, %ctaid.z;
	mul.lo.s32 	%r4, %r18, %r17;
	add.s32 	%r19, %r16, -1;
	setp.gt.u32 	%p1, %r1, %r19;
	add.s32 	%r20, %r17, -1;
	setp.gt.u32 	%p2, %r2, %r20;
	or.pred  	%p3, %p1, %p2;
	add.s32 	%r21, %r18, -1;
	setp.gt.u32 	%p4, %r3, %r21;
	or.pred  	%p5, %p3, %p4;
	@%p5 bra 	$L__BB0_24;
	add.s32 	%r5, %r1, -1;
	add.s32 	%r6, %r1, 1;
	setp.gt.u32 	%p6, %r5, %r6;
	mov.b16 	%rs71, 0;
	@%p6 bra 	$L__BB0_23;
	add.s32 	%r7, %r2, -1;
	add.s32 	%r8, %r2, 1;
	setp.gt.u32 	%p7, %r7, %r8;
	add.s32 	%r9, %r3, -1;
	add.s32 	%r10, %r3, 1;
	mov.b16 	%rs71, 0;
	@%p7 bra 	$L__BB0_9;
	setp.gt.u32 	%p8, %r9, %r10;
	setp.lt.u32 	%p9, %r5, %r16;
	selp.b32 	%r22, %r5, 0, %p9;
	mul.lo.s32 	%r11, %r22, %r4;
	mov.b16 	%rs71, 0;
	@%p8 bra 	$L__BB0_5;
	setp.lt.u32 	%p10, %r7, %r17;
	selp.b32 	%r23, %r7, 0, %p10;
	mad.lo.s32 	%r24, %r23, %r18, %r11;
	setp.lt.u32 	%p11, %r9, %r18;
	selp.b32 	%r25, %r9, 0, %p11;
	add.s32 	%r26, %r24, %r25;
	cvt.u64.u32 	%rd4, %r26;
	add.s64 	%rd5, %rd1, %rd4;
	ld.global.u8 	%rs22, [%rd5];
	setp.lt.u32 	%p12, %r3, %r18;
	selp.b32 	%r27, %r3, 0, %p12;
	add.s32 	%r28, %r24, %r27;
	cvt.u64.u32 	%rd6, %r28;
	add.s64 	%rd7, %rd1, %rd6;
	ld.global.u8 	%rs23, [%rd7];
	add.s16 	%rs24, %rs23, %rs22;
	setp.lt.u32 	%p13, %r10, %r18;
	selp.b32 	%r29, %r10, 0, %p13;
	add.s32 	%r30, %r24, %r29;
	cvt.u64.u32 	%rd8, %r30;
	add.s64 	%rd9, %rd1, %rd8;
	ld.global.u8 	%rs25, [%rd9];
	add.s16 	%rs71, %rs25, %rs24;
$L__BB0_5:
	setp.gt.u32 	%p14, %r9, %r10;
	@%p14 bra 	$L__BB0_7;
	setp.lt.u32 	%p15, %r2, %r17;
	selp.b32 	%r31, %r2, 0, %p15;
	mad.lo.s32 	%r32, %r31, %r18, %r11;
	setp.lt.u32 	%p16, %r9, %r18;
	selp.b32 	%r33, %r9, 0, %p16;
	add.s32 	%r34, %r32, %r33;
	cvt.u64.u32 	%rd10, %r34;
	add.s64 	%rd11, %rd1, %rd10;
	ld.global.u8 	%rs26, [%rd11];
	add.s16 	%rs27, %rs26, %rs71;
	setp.lt.u32 	%p17, %r3, %r18;
	selp.b32 	%r35, %r3, 0, %p17;
	add.s32 	%r36, %r32, %r35;
	cvt.u64.u32 	%rd12, %r36;
	add.s64 	%rd13, %rd1, %rd12;
	ld.global.u8 	%rs28, [%rd13];
	add.s16 	%rs29, %rs28, %rs27;
	setp.lt.u32 	%p18, %r10, %r18;
	selp.b32 	%r37, %r10, 0, %p18;
	add.s32 	%r38, %r32, %r37;
	cvt.u64.u32 	%rd14, %r38;
	add.s64 	%rd15, %rd1, %rd14;
	ld.global.u8 	%rs30, [%rd15];
	add.s16 	%rs71, %rs30, %rs29;
$L__BB0_7:
	setp.gt.u32 	%p19, %r9, %r10;
	@%p19 bra 	$L__BB0_9;
	setp.lt.u32 	%p20, %r8, %r17;
	selp.b32 	%r39, %r8, 0, %p20;
	mad.lo.s32 	%r40, %r39, %r18, %r11;
	setp.lt.u32 	%p21, %r9, %r18;
	selp.b32 	%r41, %r9, 0, %p21;
	add.s32 	%r42, %r40, %r41;
	cvt.u64.u32 	%rd16, %r42;
	add.s64 	%rd17, %rd1, %rd16;
	ld.global.u8 	%rs31, [%rd17];
	add.s16 	%rs32, %rs31, %rs71;
	setp.lt.u32 	%p22, %r3, %r18;
	selp.b32 	%r43, %r3, 0, %p22;
	add.s32 	%r44, %r40, %r43;
	cvt.u64.u32 	%rd18, %r44;
	add.s64 	%rd19, %rd1, %rd18;
	ld.global.u8 	%rs33, [%rd19];
	add.s16 	%rs34, %rs33, %rs32;
	setp.lt.u32 	%p23, %r10, %r18;
	selp.b32 	%r45, %r10, 0, %p23;
	add.s32 	%r46, %r40, %r45;
	cvt.u64.u32 	%rd20, %r46;
	add.s64 	%rd21, %rd1, %rd20;
	ld.global.u8 	%rs35, [%rd21];
	add.s16 	%rs71, %rs35, %rs34;
$L__BB0_9:
	setp.gt.u32 	%p24, %r7, %r8;
	@%p24 bra 	$L__BB0_16;
	setp.gt.u32 	%p25, %r9, %r10;
	setp.lt.u32 	%p26, %r1, %r16;
	selp.b32 	%r47, %r1, 0, %p26;
	mul.lo.s32 	%r12, %r47, %r4;
	@%p25 bra 	$L__BB0_12;
	setp.lt.u32 	%p27, %r7, %r17;
	selp.b32 	%r48, %r7, 0, %p27;
	mad.lo.s32 	%r49, %r48, %r18, %r12;
	setp.lt.u32 	%p28, %r9, %r18;
	selp.b32 	%r50, %r9, 0, %p28;
	add.s32 	%r51, %r49, %r50;
	cvt.u64.u32 	%rd22, %r51;
	add.s64 	%rd23, %rd1, %rd22;
	ld.global.u8 	%rs36, [%rd23];
	add.s16 	%rs37, %rs36, %rs71;
	setp.lt.u32 	%p29, %r3, %r18;
	selp.b32 	%r52, %r3, 0, %p29;
	add.s32 	%r53, %r49, %r52;
	cvt.u64.u32 	%rd24, %r53;
	add.s64 	%rd25, %rd1, %rd24;
	ld.global.u8 	%rs38, [%rd25];
	add.s16 	%rs39, %rs38, %rs37;
	setp.lt.u32 	%p30, %r10, %r18;
	selp.b32 	%r54, %r10, 0, %p30;
	add.s32 	%r55, %r49, %r54;
	cvt.u64.u32 	%rd26, %r55;
	add.s64 	%rd27, %rd1, %rd26;
	ld.global.u8 	%rs40, [%rd27];
	add.s16 	%rs71, %rs40, %rs39;
$L__BB0_12:
	setp.gt.u32 	%p31, %r9, %r10;
	@%p31 bra 	$L__BB0_14;
	setp.lt.u32 	%p32, %r2, %r17;
	selp.b32 	%r56, %r2, 0, %p32;
	mad.lo.s32 	%r57, %r56, %r18, %r12;
	setp.lt.u32 	%p33, %r9, %r18;
	selp.b32 	%r58, %r9, 0, %p33;
	add.s32 	%r59, %r57, %r58;
	cvt.u64.u32 	%rd28, %r59;
	add.s64 	%rd29, %rd1, %rd28;
	ld.global.u8 	%rs41, [%rd29];
	add.s16 	%rs42, %rs41, %rs71;
	setp.lt.u32 	%p34, %r3, %r18;
	selp.b32 	%r60, %r3, 0, %p34;
	add.s32 	%r61, %r57, %r60;
	cvt.u64.u32 	%rd30, %r61;
	add.s64 	%rd31, %rd1, %rd30;
	ld.global.u8 	%rs43, [%rd31];
	add.s16 	%rs44, %rs43, %rs42;
	setp.lt.u32 	%p35, %r10, %r18;
	selp.b32 	%r62, %r10, 0, %p35;
	add.s32 	%r63, %r57, %r62;
	cvt.u64.u32 	%rd32, %r63;
	add.s64 	%rd33, %rd1, %rd32;
	ld.global.u8 	%rs45, [%rd33];
	add.s16 	%rs71, %rs45, %rs44;
$L__BB0_14:
	setp.gt.u32 	%p36, %r9, %r10;
	@%p36 bra 	$L__BB0_16;
	setp.lt.u32 	%p37, %r8, %r17;
	selp.b32 	%r64, %r8, 0, %p37;
	mad.lo.s32 	%r65, %r64, %r18, %r12;
	setp.lt.u32 	%p38, %r9, %r18;
	selp.b32 	%r66, %r9, 0, %p38;
	add.s32 	%r67, %r65, %r66;
	cvt.u64.u32 	%rd34, %r67;
	add.s64 	%rd35, %rd1, %rd34;
	ld.global.u8 	%rs46, [%rd35];
	add.s16 	%rs47, %rs46, %rs71;
	setp.lt.u32 	%p39, %r3, %r18;
	selp.b32 	%r68, %r3, 0, %p39;
	add.s32 	%r69, %r65, %r68;
	cvt.u64.u32 	%rd36, %r69;
	add.s64 	%rd37, %rd1, %rd36;
	ld.global.u8 	%rs48, [%rd37];
	add.s16 	%rs49, %rs48, %rs47;
	setp.lt.u32 	%p40, %r10, %r18;
	selp.b32 	%r70, %r10, 0, %p40;
	add.s32 	%r71, %r65, %r70;
	cvt.u64.u32 	%rd38, %r71;
	add.s64 	%rd39, %rd1, %rd38;
	ld.global.u8 	%rs50, [%rd39];
	add.s16 	%rs71, %rs50, %rs49;
$L__BB0_16:
	setp.gt.u32 	%p41, %r7, %r8;
	setp.lt.u32 	%p42, %r6, %r16;
	selp.b32 	%r13, %r6, 0, %p42;
	@%p41 bra 	$L__BB0_23;
	setp.gt.u32 	%p43, %r9, %r10;
	mul.lo.s32 	%r14, %r13, %r4;
	@%p43 bra 	$L__BB0_19;
	setp.lt.u32 	%p44, %r7, %r17;
	selp.b32 	%r72, %r7, 0, %p44;
	mad.lo.s32 	%r73, %r72, %r18, %r14;
	setp.lt.u32 	%p45, %r9, %r18;
	selp.b32 	%r74, %r9, 0, %p45;
	add.s32 	%r75, %r73, %r74;
	cvt.u64.u32 	%rd40, %r75;
	add.s64 	%rd41, %rd1, %rd40;
	ld.global.u8 	%rs51, [%rd41];
	add.s16 	%rs52, %rs51, %rs71;
	setp.lt.u32 	%p46, %r3, %r18;
	selp.b32 	%r76, %r3, 0, %p46;
	add.s32 	%r77, %r73, %r76;
	cvt.u64.u32 	%rd42, %r77;
	add.s64 	%rd43, %rd1, %rd42;
	ld.global.u8 	%rs53, [%rd43];
	add.s16 	%rs54, %rs53, %rs52;
	setp.lt.u32 	%p47, %r10, %r18;
	selp.b32 	%r78, %r10, 0, %p47;
	add.s32 	%r79, %r73, %r78;
	cvt.u64.u32 	%rd44, %r79;
	add.s64 	%rd45, %rd1, %rd44;
	ld.global.u8 	%rs55, [%rd45];
	add.s16 	%rs71, %rs55, %rs54;
$L__BB0_19:
	setp.gt.u32 	%p48, %r9, %r10;
	@%p48 bra 	$L__BB0_21;
	setp.lt.u32 	%p49, %r2, %r17;
	selp.b32 	%r80, %r2, 0, %p49;
	mad.lo.s32 	%r81, %r80, %r18, %r14;
	setp.lt.u32 	%p50, %r9, %r18;
	selp.b32 	%r82, %r9, 0, %p50;
	add.s32 	%r83, %r81, %r82;
	cvt.u64.u32 	%rd46, %r83;
	add.s64 	%rd47, %rd1, %rd46;
	ld.global.u8 	%rs56, [%rd47];
	add.s16 	%rs57, %rs56, %rs71;
	setp.lt.u32 	%p51, %r3, %r18;
	selp.b32 	%r84, %r3, 0, %p51;
	add.s32 	%r85, %r81, %r84;
	cvt.u64.u32 	%rd48, %r85;
	add.s64 	%rd49, %rd1, %rd48;
	ld.global.u8 	%rs58, [%rd49];
	add.s16 	%rs59, %rs58, %rs57;
	setp.lt.u32 	%p52, %r10, %r18;
	selp.b32 	%r86, %r10, 0, %p52;
	add.s32 	%r87, %r81, %r86;
	cvt.u64.u32 	%rd50, %r87;
	add.s64 	%rd51, %rd1, %rd50;
	ld.global.u8 	%rs60, [%rd51];
	add.s16 	%rs71, %rs60, %rs59;
$L__BB0_21:
	setp.gt.u32 	%p53, %r9, %r10;
	setp.lt.u32 	%p54, %r8, %r17;
	selp.b32 	%r15, %r8, 0, %p54;
	@%p53 bra 	$L__BB0_23;
	mad.lo.s32 	%r88, %r15, %r18, %r14;
	setp.lt.u32 	%p55, %r9, %r18;
	selp.b32 	%r89, %r9, 0, %p55;
	add.s32 	%r90, %r88, %r89;
	cvt.u64.u32 	%rd52, %r90;
	add.s64 	%rd53, %rd1, %rd52;
	ld.global.u8 	%rs61, [%rd53];
	add.s16 	%rs62, %rs61, %rs71;
	setp.lt.u32 	%p56, %r3, %r18;
	selp.b32 	%r91, %r3, 0, %p56;
	add.s32 	%r92, %r88, %r91;
	cvt.u64.u32 	%rd54, %r92;
	add.s64 	%rd55, %rd1, %rd54;
	ld.global.u8 	%rs63, [%rd55];
	add.s16 	%rs64, %rs63, %rs62;
	setp.lt.u32 	%p57, %r10, %r18;
	selp.b32 	%r93, %r10, 0, %p57;
	add.s32 	%r94, %r88, %r93;
	cvt.u64.u32 	%rd56, %r94;
	add.s64 	%rd57, %rd1, %rd56;
	ld.global.u8 	%rs65, [%rd57];
	add.s16 	%rs71, %rs65, %rs64;
$L__BB0_23:
	mad.lo.s32 	%r95, %r18, %r2, %r3;
	mad.lo.s32 	%r96, %r4, %r1, %r95;
	cvt.u64.u32 	%rd58, %r96;
	cvta.to.global.u64 	%rd59, %rd2;
	add.s64 	%rd60, %rd59, %rd58;
	st.global.u8 	[%rd60], %rs71;
$L__BB0_24:
	ret;

}
	// .globl	_Z18setAliveDeadKernelPKcPcjjjjj
.visible .entry _Z18setAliveDeadKernelPKcPcjjjjj(
	.param .u64 .ptr .align 1 _Z18setAliveDeadKernelPKcPcjjjjj_param_0,
	.param .u64 .ptr .align 1 _Z18setAliveDeadKernelPKcPcjjjjj_param_1,
	.param .u32 _Z18setAliveDeadKernelPKcPcjjjjj_param_2,
	.param .u32 _Z18setAliveDeadKernelPKcPcjjjjj_param_3,
	.param .u32 _Z18setAliveDeadKernelPKcPcjjjjj_param_4,
	.param .u32 _Z18setAliveDeadKernelPKcPcjjjjj_param_5,
	.param .u32 _Z18setAliveDeadKernelPKcPcjjjjj_param_6
)
{
	.reg .pred 	%p<9>;
	.reg .b16 	%rs<3>;
	.reg .b32 	%r<24>;
	.reg .b64 	%rd<11>;

	ld.param.u64 	%rd2, [_Z18setAliveDeadKernelPKcPcjjjjj_param_0];
	ld.param.u64 	%rd3, [_Z18setAliveDeadKernelPKcPcjjjjj_param_1];
	ld.param.u32 	%r4, [_Z18setAliveDeadKernelPKcPcjjjjj_param_2];
	ld.param.u32 	%r5, [_Z18setAliveDeadKernelPKcPcjjjjj_param_3];
	ld.param.u32 	%r6, [_Z18setAliveDeadKernelPKcPcjjjjj_param_4];
	ld.param.u32 	%r2, [_Z18setAliveDeadKernelPKcPcjjjjj_param_5];
	ld.param.u32 	%r3, [_Z18setAliveDeadKernelPKcPcjjjjj_param_6];
	cvta.to.global.u64 	%rd1, %rd3;
	mov.u32 	%r7, %ctaid.x;
	mov.u32 	%r8, %ntid.x;
	mov.u32 	%r9, %tid.x;
	mad.lo.s32 	%r10, %r7, %r8, %r9;
	mov.u32 	%r11, %ctaid.y;
	mov.u32 	%r12, %ntid.y;
	mov.u32 	%r13, %tid.y;
	mad.lo.s32 	%r14, %r11, %r12, %r13;
	mov.u32 	%r15, %ctaid.z;
	mov.u32 	%r16, %ntid.z;
	mov.u32 	%r17, %tid.z;
	mad.lo.s32 	%r18, %r15, %r16, %r17;
	mad.lo.s32 	%r19, %r5, %r10, %r14;
	mad.lo.s32 	%r1, %r19, %r6, %r18;
	add.s32 	%r20, %r4, -1;
	setp.gt.u32 	%p1, %r10, %r20;
	add.s32 	%r21, %r5, -1;
	setp.gt.u32 	%p2, %r14, %r21;
	or.pred  	%p3, %p1, %p2;
	add.s32 	%r22, %r6, -1;
	setp.gt.u32 	%p4, %r18, %r22;
	or.pred  	%p5, %p3, %p4;
	@%p5 bra 	$L__BB1_4;
	cvta.to.global.u64 	%rd4, %rd2;
	cvt.s64.s32 	%rd5, %r1;
	add.s64 	%rd6, %rd4, %rd5;
	ld.global.s8 	%r23, [%rd6];
	setp.le.u32 	%p6, %r2, %r23;
	setp.ge.u32 	%p7, %r3, %r23;
	and.pred  	%p8, %p6, %p7;
	@%p8 bra 	$L__BB1_3;
	add.s64 	%rd10, %rd1, %rd5;
	mov.b16 	%rs2, 0;
	st.global.u8 	[%rd10], %rs2;
	bra.uni 	$L__BB1_4;
$L__BB1_3:
	add.s64 	%rd8, %rd1, %rd5;
	mov.b16 	%rs1, 1;
	st.global.u8 	[%rd8], %rs1;
$L__BB1_4:
	ret;

}


// ===== COMPILED SASS (sm_100) =====

	.target	sm_100

	.elftype	@"ET_EXEC"


//--------------------- .note.nv.tkinfo           --------------------------
	.section	.note.nv.tkinfo,"",@"SHT_NOTE"
	.sectionflags	@"SHF_NOTE_NV_TKINFO"
	.tkinfo
        /*0018*/ 	.word	0x00000002
        /*0030*/ 	.string	""
        /*0030*/ 	.string	"ptxas"
        /*0030*/ 	.string	"Cuda compilation tools, release 13.0, V13.0.88"
        /*0030*/ 	.string	"Build cuda_13.0.r13.0/compiler.36424714_0"
        /*0030*/ 	.string	"-arch sm_100 -m 64 "



//--------------------- .note.nv.cuinfo           --------------------------
	.section	.note.nv.cuinfo,"",@"SHT_NOTE"
	.sectionflags	@"SHF_NOTE_NV_CUINFO"
        /*0018*/ 	.short	0x0002
        /*001a*/ 	.short	0x0064
        /*001c*/ 	.short	0x0082
	.zero		2


//--------------------- .nv.info                  --------------------------
	.section	.nv.info,"",@"SHT_CUDA_INFO"
	.align	4


	//----- nvinfo : EIATTR_REGCOUNT
	.align		4
        /*0000*/ 	.byte	0x04, 0x2f
        /*0002*/ 	.short	(.L_1 - .L_0)
	.align		4
.L_0:
        /*0004*/ 	.word	index@(_Z18sumNeighborsKernelPKcPcjjj)
        /*0008*/ 	.word	0x00000020


	//----- nvinfo : EIATTR_FRAME_SIZE
	.align		4
.L_1:
        /*000c*/ 	.byte	0x04, 0x11
        /*000e*/ 	.short	(.L_3 - .L_2)
	.align		4
.L_2:
        /*0010*/ 	.word	index@(_Z18sumNeighborsKernelPKcPcjjj)
        /*0014*/ 	.word	0x00000000


	//----- nvinfo : EIATTR_REGCOUNT
	.align		4
.L_3:
        /*0018*/ 	.byte	0x04, 0x2f
        /*001a*/ 	.short	(.L_5 - .L_4)
	.align		4
.L_4:
        /*001c*/ 	.word	index@(_Z18setAliveDeadKernelPKcPcjjjjj)
        /*0020*/ 	.word	0x0000000a


	//----- nvinfo : EIATTR_FRAME_SIZE
	.align		4
.L_5:
        /*0024*/ 	.byte	0x04, 0x11
        /*0026*/ 	.short	(.L_7 - .L_6)
	.align		4
.L_6:
        /*0028*/ 	.word	index@(_Z18setAliveDeadKernelPKcPcjjjjj)
        /*002c*/ 	.word	0x00000000


	//----- nvinfo : EIATTR_MIN_STACK_SIZE
	.align		4
.L_7:
        /*0030*/ 	.byte	0x04, 0x12
        /*0032*/ 	.short	(.L_9 - .L_8)
	.align		4
.L_8:
        /*0034*/ 	.word	index@(_Z18setAliveDeadKernelPKcPcjjjjj)
        /*0038*/ 	.word	0x00000000


	//----- nvinfo : EIATTR_MIN_STACK_SIZE
	.align		4
.L_9:
        /*003c*/ 	.byte	0x04, 0x12
        /*003e*/ 	.short	(.L_11 - .L_10)
	.align		4
.L_10:
        /*0040*/ 	.word	index@(_Z18sumNeighborsKernelPKcPcjjj)
        /*0044*/ 	.word	0x00000000
.L_11:


//--------------------- .nv.compat                --------------------------
	.section	.nv.compat,"",@"SHT_CUDA_COMPAT_INFO"
	.align	4
        /*0000*/ 	.byte	0x02, 0x09, 0x00, 0x00, 0x02, 0x02, 0x01, 0x00, 0x02, 0x05, 0x05, 0x00, 0x03, 0x07, 0x01, 0x01
        /*0010*/ 	.byte	0x02, 0x03, 0x00, 0x00, 0x02, 0x06, 0x01, 0x00, 0x04, 0x0b, 0x08, 0x00, 0x09, 0x00, 0x00, 0x00
        /*0020*/ 	.byte	0x00, 0x00, 0x00, 0x00


//--------------------- .nv.info._Z18setAliveDeadKernelPKcPcjjjjj --------------------------
	.section	.nv.info._Z18setAliveDeadKernelPKcPcjjjjj,"",@"SHT_CUDA_INFO"
	.sectionflags	@""
	.align	4


	//----- nvinfo : EIATTR_CUDA_API_VERSION
	.align		4
        /*0000*/ 	.byte	0x04, 0x37
        /*0002*/ 	.short	(.L_13 - .L_12)
.L_12:
        /*0004*/ 	.word	0x00000082


	//----- nvinfo : EIATTR_KPARAM_INFO
	.align		4
.L_13:
        /*0008*/ 	.byte	0x04, 0x17
        /*000a*/ 	.short	(.L_15 - .L_14)
.L_14:
        /*000c*/ 	.word	0x00000000
        /*0010*/ 	.short	0x0006
        /*0012*/ 	.short	0x0020
        /*0014*/ 	.byte	0x00, 0xf0, 0x11, 0x00


	//----- nvinfo : EIATTR_KPARAM_INFO
	.align		4
.L_15:
        /*0018*/ 	.byte	0x04, 0x17
        /*001a*/ 	.short	(.L_17 - .L_16)
.L_16:
        /*001c*/ 	.word	0x00000000
        /*0020*/ 	.short	0x0005
        /*0022*/ 	.short	0x001c
        /*0024*/ 	.byte	0x00, 0xf0, 0x11, 0x00


	//----- nvinfo : EIATTR_KPARAM_INFO
	.align		4
.L_17:
        /*0028*/ 	.byte	0x04, 0x17
        /*002a*/ 	.short	(.L_19 - .L_18)
.L_18:
        /*002c*/ 	.word	0x00000000
        /*0030*/ 	.short	0x0004
        /*0032*/ 	.short	0x0018
        /*0034*/ 	.byte	0x00, 0xf0, 0x11, 0x00


	//----- nvinfo : EIATTR_KPARAM_INFO
	.align		4
.L_19:
        /*0038*/ 	.byte	0x04, 0x17
        /*003a*/ 	.short	(.L_21 - .L_20)
.L_20:
        /*003c*/ 	.word	0x00000000
        /*0040*/ 	.short	0x0003
        /*0042*/ 	.short	0x0014
        /*0044*/ 	.byte	0x00, 0xf0, 0x11, 0x00


	//----- nvinfo : EIATTR_KPARAM_INFO
	.align		4
.L_21:
        /*0048*/ 	.byte	0x04, 0x17
        /*004a*/ 	.short	(.L_23 - .L_22)
.L_22:
        /*004c*/ 	.word	0x00000000
        /*0050*/ 	.short	0x0002
        /*0052*/ 	.short	0x0010
        /*0054*/ 	.byte	0x00, 0xf0, 0x11, 0x00


	//----- nvinfo : EIATTR_KPARAM_INFO
	.align		4
.L_23:
        /*0058*/ 	.byte	0x04, 0x17
        /*005a*/ 	.short	(.L_25 - .L_24)
.L_24:
        /*005c*/ 	.word	0x00000000
        /*0060*/ 	.short	0x0001
        /*0062*/ 	.short	0x0008
        /*0064*/ 	.byte	0x00, 0xf5, 0x21, 0x00


	//----- nvinfo : EIATTR_KPARAM_INFO
	.align		4
.L_25:
        /*0068*/ 	.byte	0x04, 0x17
        /*006a*/ 	.short	(.L_27 - .L_26)
.L_26:
        /*006c*/ 	.word	0x00000000
        /*0070*/ 	.short	0x0000
        /*0072*/ 	.short	0x0000
        /*0074*/ 	.byte	0x00, 0xf5, 0x21, 0x00


	//----- nvinfo : EIATTR_SPARSE_MMA_MASK
	.align		4
.L_27:
        /*0078*/ 	.byte	0x03, 0x50
        /*007a*/ 	.short	0x0000


	//----- nvinfo : EIATTR_MAXREG_COUNT
	.align		4
        /*007c*/ 	.byte	0x03, 0x1b
        /*007e*/ 	.short	0x00ff


	//----- nvinfo : EIATTR_MERCURY_ISA_VERSION
	.align		4
        /*0080*/ 	.byte	0x03, 0x5f
        /*0082*/ 	.short	0x0101


	//----- nvinfo : EIATTR_VRC_CTA_INIT_COUNT
	.align		4
        /*0084*/ 	.byte	0x02, 0x4a
	.zero		1
	.zero		1


	//----- nvinfo : EIATTR_EXIT_INSTR_OFFSETS
	.align		4
        /*0088*/ 	.byte	0x04, 0x1c
        /*008a*/ 	.short	(.L_29 - .L_28)


	//   ....[0]....
.L_28:
        /*008c*/ 	.word	0x00000170


	//   ....[1]....
        /*0090*/ 	.word	0x00000260


	//   ....[2]....
        /*0094*/ 	.word	0x000002d0


	//----- nvinfo : EIATTR_CBANK_PARAM_SIZE
	.align		4
.L_29:
        /*0098*/ 	.byte	0x03, 0x19
        /*009a*/ 	.short	0x0024


	//----- nvinfo : EIATTR_PARAM_CBANK
	.align		4
        /*009c*/ 	.byte	0x04, 0x0a
        /*009e*/ 	.short	(.L_31 - .L_30)
	.align		4
.L_30:
        /*00a0*/ 	.word	index@(.nv.constant0._Z18setAliveDeadKernelPKcPcjjjjj)
        /*00a4*/ 	.short	0x0380
        /*00a6*/ 	.short	0x0024


	//----- nvinfo : EIATTR_SW_WAR
	.align		4
.L_31:
        /*00a8*/ 	.byte	0x04, 0x36
        /*00aa*/ 	.short	(.L_33 - .L_32)
.L_32:
        /*00ac*/ 	.word	0x00000008
.L_33:


//--------------------- .nv.info._Z18sumNeighborsKernelPKcPcjjj --------------------------
	.section	.nv.info._Z18sumNeighborsKernelPKcPcjjj,"",@"SHT_CUDA_INFO"
	.sectionflags	@""
	.align	4


	//----- nvinfo : EIATTR_CUDA_API_VERSION
	.align		4
        /*0000*/ 	.byte	0x04, 0x37
        /*0002*/ 	.short	(.L_35 - .L_34)
.L_34:
        /*0004*/ 	.word	0x00000082


	//----- nvinfo : EIATTR_KPARAM_INFO
	.align		4
.L_35:
        /*0008*/ 	.byte	0x04, 0x17
        /*000a*/ 	.short	(.L_37 - .L_36)
.L_36:
        /*000c*/ 	.word	0x00000000
        /*0010*/ 	.short	0x0004
        /*0012*/ 	.short	0x0018
        /*0014*/ 	.byte	0x00, 0xf0, 0x11, 0x00


	//----- nvinfo : EIATTR_KPARAM_INFO
	.align		4
.L_37:
        /*0018*/ 	.byte	0x04, 0x17
        /*001a*/ 	.short	(.L_39 - .L_38)
.L_38:
        /*001c*/ 	.word	0x00000000
        /*0020*/ 	.short	0x0003
        /*0022*/ 	.short	0x0014
        /*0024*/ 	.byte	0x00, 0xf0, 0x11, 0x00


	//----- nvinfo : EIATTR_KPARAM_INFO
	.align		4
.L_39:
        /*0028*/ 	.byte	0x04, 0x17
        /*002a*/ 	.short	(.L_41 - .L_40)
.L_40:
        /*002c*/ 	.word	0x00000000
        /*0030*/ 	.short	0x0002
        /*0032*/ 	.short	0x0010
        /*0034*/ 	.byte	0x00, 0xf0, 0x11, 0x00


	//----- nvinfo : EIATTR_KPARAM_INFO
	.align		4
.L_41:
        /*0038*/ 	.byte	0x04, 0x17
        /*003a*/ 	.short	(.L_43 - .L_42)
.L_42:
        /*003c*/ 	.word	0x00000000
        /*0040*/ 	.short	0x0001
        /*0042*/ 	.short	0x0008
        /*0044*/ 	.byte	0x00, 0xf5, 0x21, 0x00


	//----- nvinfo : EIATTR_KPARAM_INFO
	.align		4
.L_43:
        /*0048*/ 	.byte	0x04, 0x17
        /*004a*/ 	.short	(.L_45 - .L_44)
.L_44:
        /*004c*/ 	.word	0x00000000
        /*0050*/ 	.short	0x0000
        /*0052*/ 	.short	0x0000
        /*0054*/ 	.byte	0x00, 0xf5, 0x21, 0x00


	//----- nvinfo : EIATTR_SPARSE_MMA_MASK
	.align		4
.L_45:
        /*0058*/ 	.byte	0x03, 0x50
        /*005a*/ 	.short	0x0000


	//----- nvinfo : EIATTR_MAXREG_COUNT
	.align		4
        /*005c*/ 	.byte	0x03, 0x1b
        /*005e*/ 	.short	0x00ff


	//----- nvinfo : EIATTR_MERCURY_ISA_VERSION
	.align		4
        /*0060*/ 	.byte	0x03, 0x5f
        /*0062*/ 	.short	0x0101


	//----- nvinfo : EIATTR_VRC_CTA_INIT_COUNT
	.align		4
        /*0064*/ 	.byte	0x02, 0x4a
	.zero		1
	.zero		1


	//----- nvinfo : EIATTR_EXIT_INSTR_OFFSETS
	.align		4
        /*0068*/ 	.byte	0x04, 0x1c
        /*006a*/ 	.short	(.L_47 - .L_46)


	//   ....[0]....
.L_46:
        /*006c*/ 	.word	0x000000c0


	//   ....[1]....
        /*0070*/ 	.word	0x000010d0


	//----- nvinfo : EIATTR_CBANK_PARAM_SIZE
	.align		4
.L_47:
        /*0074*/ 	.byte	0x03, 0x19
        /*0076*/ 	.short	0x001c


	//----- nvinfo : EIATTR_PARAM_CBANK
	.align		4
        /*0078*/ 	.byte	0x04, 0x0a
        /*007a*/ 	.short	(.L_49 - .L_48)
	.align		4
.L_48:
        /*007c*/ 	.word	index@(.nv.constant0._Z18sumNeighborsKernelPKcPcjjj)
        /*0080*/ 	.short	0x0380
        /*0082*/ 	.short	0x001c


	//----- nvinfo : EIATTR_SW_WAR
	.align		4
.L_49:
        /*0084*/ 	.byte	0x04, 0x36
        /*0086*/ 	.short	(.L_51 - .L_50)
.L_50:
        /*0088*/ 	.word	0x00000008
.L_51:


//--------------------- .nv.callgraph             --------------------------
	.section	.nv.callgraph,"",@"SHT_CUDA_CALLGRAPH"
	.align	4
	.sectionentsize	8
	.align		4
        /*0000*/ 	.word	0x00000000
	.align		4
        /*0004*/ 	.word	0xffffffff
	.align		4
        /*0008*/ 	.word	0x00000000
	.align		4
        /*000c*/ 	.word	0xfffffffe
	.align		4
        /*0010*/ 	.word	0x00000000
	.align		4
        /*0014*/ 	.word	0xfffffffd
	.align		4
        /*0018*/ 	.word	0x00000000
	.align		4
        /*001c*/ 	.word	0xfffffffc


//--------------------- .text._Z18setAliveDeadKernelPKcPcjjjjj --------------------------
	.section	.text._Z18setAliveDeadKernelPKcPcjjjjj,"ax",@progbits
	.align	128
        .global         _Z18setAliveDeadKernelPKcPcjjjjj
        .type           _Z18setAliveDeadKernelPKcPcjjjjj,@function
        .size           _Z18setAliveDeadKernelPKcPcjjjjj,(.L_x_8 - _Z18setAliveDeadKernelPKcPcjjjjj)
        .other          _Z18setAliveDeadKernelPKcPcjjjjj,@"STO_CUDA_ENTRY STV_DEFAULT"
_Z18setAliveDeadKernelPKcPcjjjjj:
.text._Z18setAliveDeadKernelPKcPcjjjjj:
[----:B------:R-:W-:Y:S01]  /*0000*/  LDC R1, c[0x0][0x37c] ;  /* 0x0000df00ff017b82 */ /* 0x000fe20000000800 */
[----:B------:R-:W0:Y:S07]  /*0010*/  S2R R2, SR_TID.Y ;  /* 0x0000000000027919 */ /* 0x000e2e0000002200 */
[----:B------:R-:W1:Y:S01]  /*0020*/  LDC R0, c[0x0][0x360] ;  /* 0x0000d800ff007b82 */ /* 0x000e620000000800 */
[----:B------:R-:W2:Y:S01]  /*0030*/  LDCU.64 UR4, c[0x0][0x390] ;  /* 0x00007200ff0477ac */ /* 0x000ea20008000a00 */
[----:B------:R-:W1:Y:S01]  /*0040*/  S2R R5, SR_TID.X ;  /* 0x0000000000057919 */ /* 0x000e620000002100 */
[----:B------:R-:W3:Y:S01]  /*0050*/  LDCU UR10, c[0x0][0x398] ;  /* 0x00007300ff0a77ac */ /* 0x000ee20008000800 */
[----:B------:R-:W4:Y:S04]  /*0060*/  S2R R7, SR_TID.Z ;  /* 0x0000000000077919 */ /* 0x000f280000002300 */
[----:B------:R-:W0:Y:S08]  /*0070*/  S2UR UR8, SR_CTAID.Y ;  /* 0x00000000000879c3 */ /* 0x000e300000002600 */
[----:B------:R-:W0:Y:S01]  /*0080*/  LDC R3, c[0x0][0x364] ;  /* 0x0000d900ff037b82 */ /* 0x000e220000000800 */
[----:B--2---:R-:W-:-:S02]  /*0090*/  UIADD3 UR6, UPT, UPT, UR5, -0x1, URZ ;  /* 0xffffffff05067890 */ /* 0x004fc4000fffe0ff */
[----:B------:R-:W-:-:S05]  /*00a0*/  UIADD3 UR4, UPT, UPT, UR4, -0x1, URZ ;  /* 0xffffffff04047890 */ /* 0x000fca000fffe0ff */
[----:B------:R-:W1:Y:S08]  /*00b0*/  S2UR UR7, SR_CTAID.X ;  /* 0x00000000000779c3 */ /* 0x000e700000002500 */
[----:B------:R-:W4:Y:S08]  /*00c0*/  S2UR UR9, SR_CTAID.Z ;  /* 0x00000000000979c3 */ /* 0x000f300000002700 */
[----:B------:R-:W4:Y:S01]  /*00d0*/  LDC R4, c[0x0][0x368] ;  /* 0x0000da00ff047b82 */ /* 0x000f220000000800 */
[----:B0-----:R-:W-:-:S05]  /*00e0*/  IMAD R3, R3, UR8, R2 ;  /* 0x0000000803037c24 */ /* 0x001fca000f8e0202 */
[----:B------:R-:W-:Y:S01]  /*00f0*/  ISETP.GT.U32.AND P0, PT, R3, UR6, PT ;  /* 0x0000000603007c0c */ /* 0x000fe2000bf04070 */
[----:B---3--:R-:W-:Y:S01]  /*0100*/  UIADD3 UR6, UPT, UPT, UR10, -0x1, URZ ;  /* 0xffffffff0a067890 */ /* 0x008fe2000fffe0ff */
[----:B-1----:R-:W-:-:S04]  /*0110*/  IMAD R0, R0, UR7, R5 ;  /* 0x0000000700007c24 */ /* 0x002fc8000f8e0205 */
[C---:B------:R-:W-:Y:S01]  /*0120*/  IMAD R3, R0.reuse, UR5, R3 ;  /* 0x0000000500037c24 */ /* 0x040fe2000f8e0203 */
[----:B------:R-:W-:Y:S01]  /*0130*/  ISETP.GT.U32.OR P0, PT, R0, UR4, P0 ;  /* 0x0000000400007c0c */ /* 0x000fe20008704470 */
[----:B----4-:R-:W-:-:S04]  /*0140*/  IMAD R2, R4, UR9, R7 ;  /* 0x0000000904027c24 */ /* 0x010fc8000f8e0207 */
[----:B------:R-:W-:Y:S01]  /*0150*/  IMAD R7, R3, UR10, R2 ;  /* 0x0000000a03077c24 */ /* 0x000fe2000f8e0202 */
[----:B------:R-:W-:-:S13]  /*0160*/  ISETP.GT.U32.OR P0, PT, R2, UR6, P0 ;  /* 0x0000000602007c0c */ /* 0x000fda0008704470 */
[----:B------:R-:W-:Y:S05]  /*0170*/  @P0 EXIT ;  /* 0x000000000000094d */ /* 0x000fea0003800000 */
[----:B------:R-:W0:Y:S01]  /*0180*/  LDCU.64 UR6, c[0x0][0x380] ;  /* 0x00007000ff0677ac */ /* 0x000e220008000a00 */
[----:B------:R-:W-:Y:S01]  /*0190*/  SHF.R.S32.HI R0, RZ, 0x1f, R7 ;  /* 0x0000001fff007819 */ /* 0x000fe20000011407 */
[----:B------:R-:W1:Y:S01]  /*01a0*/  LDCU.64 UR4, c[0x0][0x358] ;  /* 0x00006b00ff0477ac */ /* 0x000e620008000a00 */
[----:B0-----:R-:W-:Y:S01]  /*01b0*/  IADD3 R2, P0, PT, R7, UR6, RZ ;  /* 0x0000000607027c10 */ /* 0x001fe2000ff1e0ff */
[----:B------:R-:W0:Y:S03]  /*01c0*/  LDCU UR6, c[0x0][0x3a0] ;  /* 0x00007400ff0677ac */ /* 0x000e260008000800 */
[----:B------:R-:W-:Y:S01]  /*01d0*/  IADD3.X R3, PT, PT, R0, UR7, RZ, P0, !PT ;  /* 0x0000000700037c10 */ /* 0x000fe200087fe4ff */
[----:B------:R-:W2:Y:S04]  /*01e0*/  LDCU UR7, c[0x0][0x39c] ;  /* 0x00007380ff0777ac */ /* 0x000ea80008000800 */
[----:B-1----:R-:W0:Y:S02]  /*01f0*/  LDG.E.S8 R2, desc[UR4][R2.64] ;  /* 0x0000000402027981 */ /* 0x002e24000c1e1300 */
[----:B0-----:R-:W-:-:S04]  /*0200*/  ISETP.GT.U32.AND P0, PT, R2, UR6, PT ;  /* 0x0000000602007c0c */ /* 0x001fc8000bf04070 */
[----:B--2---:R-:W-:-:S13]  /*0210*/  ISETP.GE.U32.AND P0, PT, R2, UR7, !P0 ;  /* 0x0000000702007c0c */ /* 0x004fda000c706070 */
[----:B------:R-:W0:Y:S02]  /*0220*/  @!P0 LDC.64 R4, c[0x0][0x388] ;  /* 0x0000e200ff048b82 */ /* 0x000e240000000a00 */
[----:B0-----:R-:W-:-:S05]  /*0230*/  @!P0 IADD3 R4, P1, PT, R7, R4, RZ ;  /* 0x0000000407048210 */ /* 0x001fca0007f3e0ff */
[----:B------:R-:W-:-:S05]  /*0240*/  @!P0 IMAD.X R5, R0, 0x1, R5, P1 ;  /* 0x0000000100058824 */ /* 0x000fca00008e0605 */
[----:B------:R0:W-:Y:S01]  /*0250*/  @!P0 STG.E.U8 desc[UR4][R4.64], RZ ;  /* 0x000000ff04008986 */ /* 0x0001e2000c101104 */
[----:B------:R-:W-:Y:S05]  /*0260*/  @!P0 EXIT ;  /* 0x000000000000894d */ /* 0x000fea0003800000 */
[----:B------:R-:W1:Y:S01]  /*0270*/  LDCU.64 UR6, c[0x0][0x388] ;  /* 0x00007100ff0677ac */ /* 0x000e620008000a00 */
[----:B0-----:R-:W-:Y:S01]  /*0280*/  IMAD.MOV.U32 R4, RZ, RZ, 0x1 ;  /* 0x00000001ff047424 */ /* 0x001fe200078e00ff */
[----:B-1----:R-:W-:-:S04]  /*0290*/  IADD3 R2, P0, PT, R7, UR6, RZ ;  /* 0x0000000607027c10 */ /* 0x002fc8000ff1e0ff */
[----:B------:R-:W-:Y:S02]  /*02a0*/  IADD3.X R3, PT, PT, R0, UR7, RZ, P0, !PT ;  /* 0x0000000700037c10 */ /* 0x000fe400087fe4ff */
[----:B------:R-:W-:-:S05]  /*02b0*/  PRMT R0, R4, 0x7610, R0 ;  /* 0x0000761004007816 */ /* 0x000fca0000000000 */
[----:B------:R-:W-:Y:S01]  /*02c0*/  STG.E.U8 desc[UR4][R2.64], R0 ;  /* 0x0000000002007986 */ /* 0x000fe2000c101104 */
[----:B------:R-:W-:Y:S05]  /*02d0*/  EXIT ;  /* 0x000000000000794d */ /* 0x000fea0003800000 */
.L_x_0:
[----:B------:R-:W-:-:S00]  /*02e0*/  BRA `(.L_x_0) ;  /* 0xfffffffc00fc7947 */ /* 0x000fc0000383ffff */
[----:B------:R-:W-:-:S00]  /*02f0*/  NOP ;  /* 0x0000000000007918 */ /* 0x000fc00000000000 */
        /* <DEDUP_REMOVED lines=8> */
.L_x_8:


//--------------------- .text._Z18sumNeighborsKernelPKcPcjjj --------------------------
	.section	.text._Z18sumNeighborsKernelPKcPcjjj,"ax",@progbits
	.align	128
        .global         _Z18sumNeighborsKernelPKcPcjjj
        .type           _Z18sumNeighborsKernelPKcPcjjj,@function
        .size           _Z18sumNeighborsKernelPKcPcjjj,(.L_x_9 - _Z18sumNeighborsKernelPKcPcjjj)
        .other          _Z18sumNeighborsKernelPKcPcjjj,@"STO_CUDA_ENTRY STV_DEFAULT"
_Z18sumNeighborsKernelPKcPcjjj:
.text._Z18sumNeighborsKernelPKcPcjjj:
[----:B------:R-:W-:Y:S01]  /*0000*/  LDC R1, c[0x0][0x37c] ;  /* 0x0000df00ff017b82 */ /* 0x000fe20000000800 */
[----:B------:R-:W0:Y:S07]  /*0010*/  S2R R0, SR_CTAID.Y ;  /* 0x0000000000007919 */ /* 0x000e2e0000002600 */
[----:B------:R-:W1:Y:S01]  /*0020*/  LDC.64 R10, c[0x0][0x390] ;  /* 0x0000e400ff0a7b82 */ /* 0x000e620000000a00 */
[----:B------:R-:W2:Y:S01]  /*0030*/  S2R R3, SR_CTAID.X ;  /* 0x0000000000037919 */ /* 0x000ea20000002500 */
[----:B------:R-:W3:Y:S06]  /*0040*/  S2R R5, SR_CTAID.Z ;  /* 0x0000000000057919 */ /* 0x000eec0000002700 */
[----:B------:R-:W4:Y:S01]  /*0050*/  LDC R2, c[0x0][0x398] ;  /* 0x0000e600ff027b82 */ /* 0x000f220000000800 */
[----:B-1----:R-:W-:-:S02]  /*0060*/  VIADD R7, R11, 0xffffffff ;  /* 0xffffffff0b077836 */ /* 0x002fc40000000000 */
[----:B------:R-:W-:-:S03]  /*0070*/  VIADD R4, R10, 0xffffffff ;  /* 0xffffffff0a047836 */ /* 0x000fc60000000000 */
[----:B0-----:R-:W-:Y:S01]  /*0080*/  ISETP.GT.U32.AND P0, PT, R0, R7, PT ;  /* 0x000000070000720c */ /* 0x001fe20003f04070 */
[----:B----4-:R-:W-:-:S03]  /*0090*/  VIADD R6, R2, 0xffffffff ;  /* 0xffffffff02067836 */ /* 0x010fc60000000000 */
[----:B--2---:R-:W-:-:S04]  /*00a0*/  ISETP.GT.U32.OR P0, PT, R3, R4, P0 ;  /* 0x000000040300720c */ /* 0x004fc80000704470 */
[----:B---3--:R-:W-:-:S13]  /*00b0*/  ISETP.GT.U32.OR P0, PT, R5, R6, P0 ;  /* 0x000000060500720c */ /* 0x008fda0000704470 */
[----:B------:R-:W-:Y:S05]  /*00c0*/  @P0 EXIT ;  /* 0x000000000000094d */ /* 0x000fea0003800000 */
[C---:B------:R-:W-:Y:S01]  /*00d0*/  VIADD R9, R3.reuse, 0xffffffff ;  /* 0xffffffff03097836 */ /* 0x040fe20000000000 */
[----:B------:R-:W0:Y:S01]  /*00e0*/  LDCU.64 UR4, c[0x0][0x358] ;  /* 0x00006b00ff0477ac */ /* 0x000e220008000a00 */
[----:B------:R-:W-:Y:S01]  /*00f0*/  VIADD R7, R3, 0x1 ;  /* 0x0000000103077836 */ /* 0x000fe20000000000 */
[----:B------:R-:W-:Y:S01]  /*0100*/  PRMT R22, RZ, 0x7610, R22 ;  /* 0x00007610ff167816 */ /* 0x000fe20000000016 */
[----:B------:R-:W-:-:S03]  /*0110*/  IMAD R4, R11, R2, RZ ;  /* 0x000000020b047224 */ /* 0x000fc600078e02ff */
[----:B------:R-:W-:-:S13]  /*0120*/  ISETP.GT.U32.AND P0, PT, R9, R7, PT ;  /* 0x000000070900720c */ /* 0x000fda0003f04070 */
[----:B0-----:R-:W-:Y:S05]  /*0130*/  @P0 BRA `(.L_x_1) ;  /* 0x0000000c00cc0947 */ /* 0x001fea0003800000 */
[C---:B------:R-:W-:Y:S02]  /*0140*/  VIADD R6, R0.reuse, 0xffffffff ;  /* 0xffffffff00067836 */ /* 0x040fe40000000000 */
[----:B------:R-:W-:Y:S02]  /*0150*/  VIADD R8, R0, 0x1 ;  /* 0x0000000100087836 */ /* 0x000fe40000000000 */
[C---:B------:R-:W-:Y:S02]  /*0160*/  VIADD R23, R5.reuse, 0xffffffff ;  /* 0xffffffff05177836 */ /* 0x040fe40000000000 */
[----:B------:R-:W-:Y:S01]  /*0170*/  VIADD R27, R5, 0x1 ;  /* 0x00000001051b7836 */ /* 0x000fe20000000000 */
[----:B------:R-:W-:-:S13]  /*0180*/  ISETP.GT.U32.AND P0, PT, R6, R8, PT ;  /* 0x000000080600720c */ /* 0x000fda0003f04070 */
[----:B------:R-:W-:Y:S05]  /*0190*/  @P0 BRA `(.L_x_2) ;  /* 0x0000000800740947 */ /* 0x000fea0003800000 */
[-C--:B------:R-:W-:Y:S02]  /*01a0*/  ISETP.GT.U32.AND P1, PT, R23, R27.reuse, PT ;  /* 0x0000001b1700720c */ /* 0x080fe40003f24070 */
[-C--:B------:R-:W-:Y:S02]  /*01b0*/  ISETP.GE.U32.AND P4, PT, R9, R10.reuse, PT ;  /* 0x0000000a0900720c */ /* 0x080fe40003f86070 */
[----:B------:R-:W-:Y:S02]  /*01c0*/  ISETP.GT.U32.AND P2, PT, R23, R27, PT ;  /* 0x0000001b1700720c */ /* 0x000fe40003f44070 */
[----:B------:R-:W-:Y:S02]  /*01d0*/  SEL R29, R9, RZ, !P4 ;  /* 0x000000ff091d7207 */ /* 0x000fe40006000000 */
[----:B------:R-:W-:-:S03]  /*01e0*/  ISETP.GE.U32.AND P3, PT, R3, R10, PT ;  /* 0x0000000a0300720c */ /* 0x000fc60003f66070 */
[----:B------:R-:W-:Y:S02]  /*01f0*/  IMAD R29, R29, R4, RZ ;  /* 0x000000041d1d7224 */ /* 0x000fe400078e02ff */
[----:B------:R-:W-:Y:S08]  /*0200*/  @P1 BRA `(.L_x_3) ;  /* 0x0000000000c01947 */ /* 0x000ff00003800000 */
[C---:B------:R-:W-:Y:S01]  /*0210*/  ISETP.GE.U32.AND P4, PT, R6.reuse, R11, PT ;  /* 0x0000000b0600720c */ /* 0x040fe20003f86070 */
[----:B------:R-:W0:Y:S01]  /*0220*/  LDCU.64 UR6, c[0x0][0x380] ;  /* 0x00007000ff0677ac */ /* 0x000e220008000a00 */
[-C--:B------:R-:W-:Y:S02]  /*0230*/  ISETP.GE.U32.AND P5, PT, R5, R2.reuse, PT ;  /* 0x000000020500720c */ /* 0x080fe40003fa6070 */
[----:B------:R-:W-:Y:S01]  /*0240*/  SEL R9, R6, RZ, !P4 ;  /* 0x000000ff06097207 */ /* 0x000fe20006000000 */
[----:B------:R-:W1:Y:S01]  /*0250*/  LDCU.64 UR8, c[0x0][0x380] ;  /* 0x00007000ff0877ac */ /* 0x000e620008000a00 */
[-C--:B------:R-:W-:Y:S02]  /*0260*/  ISETP.GE.U32.AND P4, PT, R23, R2.reuse, PT ;  /* 0x000000021700720c */ /* 0x080fe40003f86070 */
[-C--:B------:R-:W-:Y:S01]  /*0270*/  ISETP.GE.U32.AND P6, PT, R27, R2.reuse, PT ;  /* 0x000000021b00720c */ /* 0x080fe20003fc6070 */
[----:B------:R-:W-:Y:S01]  /*0280*/  IMAD R9, R9, R2, R29 ;  /* 0x0000000209097224 */ /* 0x000fe200078e021d */
[----:B------:R-:W-:-:S02]  /*0290*/  SEL R12, R23, RZ, !P4 ;  /* 0x000000ff170c7207 */ /* 0x000fc40006000000 */
[----:B------:R-:W-:Y:S02]  /*02a0*/  SEL R14, R5, RZ, !P5 ;  /* 0x000000ff050e7207 */ /* 0x000fe40006800000 */
[----:B------:R-:W-:Y:S01]  /*02b0*/  SEL R16, R27, RZ, !P6 ;  /* 0x000000ff1b107207 */ /* 0x000fe20007000000 */
[C---:B------:R-:W-:Y:S01]  /*02c0*/  IMAD.IADD R12, R9.reuse, 0x1, R12 ;  /* 0x00000001090c7824 */ /* 0x040fe200078e020c */
[C---:B------:R-:W-:Y:S01]  /*02d0*/  ISETP.GE.U32.AND P4, PT, R0.reuse, R11, PT ;  /* 0x0000000b0000720c */ /* 0x040fe20003f86070 */
[----:B------:R-:W-:Y:S01]  /*02e0*/  IMAD.IADD R14, R9, 0x1, R14 ;  /* 0x00000001090e7824 */ /* 0x000fe200078e020e */
[-C--:B------:R-:W-:Y:S01]  /*02f0*/  ISETP.GE.U32.AND P5, PT, R23, R2.reuse, PT ;  /* 0x000000021700720c */ /* 0x080fe20003fa6070 */
[----:B------:R-:W-:Y:S01]  /*0300*/  IMAD.IADD R16, R9, 0x1, R16 ;  /* 0x0000000109107824 */ /* 0x000fe200078e0210 */
[----:B------:R-:W-:Y:S02]  /*0310*/  SEL R9, R0, RZ, !P4 ;  /* 0x000000ff00097207 */ /* 0x000fe40006000000 */
[----:B------:R-:W-:-:S02]  /*0320*/  ISETP.GE.U32.AND P6, PT, R5, R2, PT ;  /* 0x000000020500720c */ /* 0x000fc40003fc6070 */
[-C--:B------:R-:W-:Y:S01]  /*0330*/  ISETP.GE.U32.AND P4, PT, R27, R2.reuse, PT ;  /* 0x000000021b00720c */ /* 0x080fe20003f86070 */
[----:B------:R-:W-:Y:S01]  /*0340*/  IMAD R9, R9, R2, R29 ;  /* 0x0000000209097224 */ /* 0x000fe200078e021d */
[----:B------:R-:W-:Y:S02]  /*0350*/  SEL R18, R23, RZ, !P5 ;  /* 0x000000ff17127207 */ /* 0x000fe40006800000 */
[----:B0-----:R-:W-:Y:S02]  /*0360*/  IADD3 R24, P5, PT, R12, UR6, RZ ;  /* 0x000000060c187c10 */ /* 0x001fe4000ffbe0ff */
[----:B------:R-:W-:Y:S01]  /*0370*/  SEL R22, R5, RZ, !P6 ;  /* 0x000000ff05167207 */ /* 0x000fe20007000000 */
[--C-:B------:R-:W-:Y:S01]  /*0380*/  IMAD.IADD R12, R18, 0x1, R9.reuse ;  /* 0x00000001120c7824 */ /* 0x100fe200078e0209 */
[----:B------:R-:W-:Y:S01]  /*0390*/  SEL R26, R27, RZ, !P4 ;  /* 0x000000ff1b1a7207 */ /* 0x000fe20006000000 */
[----:B------:R-:W-:Y:S01]  /*03a0*/  IMAD.X R25, RZ, RZ, UR7, P5 ;  /* 0x00000007ff197e24 */ /* 0x000fe2000a8e06ff */
[----:B------:R-:W-:Y:S01]  /*03b0*/  IADD3 R20, P4, PT, R14, UR6, RZ ;  /* 0x000000060e147c10 */ /* 0x000fe2000ff9e0ff */
[--C-:B------:R-:W-:Y:S01]  /*03c0*/  IMAD.IADD R14, R22, 0x1, R9.reuse ;  /* 0x00000001160e7824 */ /* 0x100fe200078e0209 */
[----:B------:R-:W-:Y:S01]  /*03d0*/  IADD3 R18, P5, PT, R16, UR6, RZ ;  /* 0x0000000610127c10 */ /* 0x000fe2000ffbe0ff */
[----:B------:R-:W-:Y:S01]  /*03e0*/  IMAD.IADD R9, R26, 0x1, R9 ;  /* 0x000000011a097824 */ /* 0x000fe200078e0209 */
[----:B------:R-:W2:Y:S01]  /*03f0*/  LDG.E.U8 R24, desc[UR4][R24.64] ;  /* 0x0000000418187981 */ /* 0x000ea2000c1e1100 */
[----:B------:R-:W-:Y:S01]  /*0400*/  IMAD.X R21, RZ, RZ, UR7, P4 ;  /* 0x00000007ff157e24 */ /* 0x000fe2000a0e06ff */
[----:B-1----:R-:W-:Y:S01]  /*0410*/  IADD3 R12, P4, PT, R12, UR8, RZ ;  /* 0x000000080c0c7c10 */ /* 0x002fe2000ff9e0ff */
[----:B------:R-:W-:Y:S01]  /*0420*/  IMAD.X R19, RZ, RZ, UR7, P5 ;  /* 0x00000007ff137e24 */ /* 0x000fe2000a8e06ff */
[----:B------:R-:W-:-:S03]  /*0430*/  IADD3 R14, P5, PT, R14, UR8, RZ ;  /* 0x000000080e0e7c10 */ /* 0x000fc6000ffbe0ff */
[----:B------:R-:W-:Y:S01]  /*0440*/  IMAD.X R13, RZ, RZ, UR9, P4 ;  /* 0x00000009ff0d7e24 */ /* 0x000fe2000a0e06ff */
[----:B------:R-:W-:Y:S01]  /*0450*/  IADD3 R16, P4, PT, R9, UR8, RZ ;  /* 0x0000000809107c10 */ /* 0x000fe2000ff9e0ff */
[----:B------:R-:W-:Y:S01]  /*0460*/  IMAD.X R15, RZ, RZ, UR9, P5 ;  /* 0x00000009ff0f7e24 */ /* 0x000fe2000a8e06ff */
[----:B------:R-:W2:Y:S04]  /*0470*/  LDG.E.U8 R21, desc[UR4][R20.64] ;  /* 0x0000000414157981 */ /* 0x000ea8000c1e1100 */
[----:B------:R-:W2:Y:S01]  /*0480*/  LDG.E.U8 R18, desc[UR4][R18.64] ;  /* 0x0000000412127981 */ /* 0x000ea2000c1e1100 */
[----:B------:R-:W-:-:S03]  /*0490*/  IMAD.X R17, RZ, RZ, UR9, P4 ;  /* 0x00000009ff117e24 */ /* 0x000fc6000a0e06ff */
[----:B------:R-:W3:Y:S04]  /*04a0*/  LDG.E.U8 R13, desc[UR4][R12.64] ;  /* 0x000000040c0d7981 */ /* 0x000ee8000c1e1100 */
[----:B------:R-:W3:Y:S04]  /*04b0*/  LDG.E.U8 R14, desc[UR4][R14.64] ;  /* 0x000000040e0e7981 */ /* 0x000ee8000c1e1100 */
[----:B------:R-:W4:Y:S01]  /*04c0*/  LDG.E.U8 R17, desc[UR4][R16.64] ;  /* 0x0000000410117981 */ /* 0x000f22000c1e1100 */
[----:B--2---:R-:W-:-:S04]  /*04d0*/  IADD3 R24, PT, PT, R18, R21, R24 ;  /* 0x0000001512187210 */ /* 0x004fc80007ffe018 */
[----:B---3--:R-:W-:-:S05]  /*04e0*/  IADD3 R24, PT, PT, R14, R13, R24 ;  /* 0x0000000d0e187210 */ /* 0x008fca0007ffe018 */
[----:B----4-:R-:W-:-:S05]  /*04f0*/  IMAD.IADD R24, R24, 0x1, R17 ;  /* 0x0000000118187824 */ /* 0x010fca00078e0211 */
[----:B------:R-:W-:-:S07]  /*0500*/  PRMT R22, R24, 0x7610, R22 ;  /* 0x0000761018167816 */ /* 0x000fce0000000016 */
.L_x_3:
[----:B------:R-:W-:-:S05]  /*0510*/  SEL R9, R3, RZ, !P3 ;  /* 0x000000ff03097207 */ /* 0x000fca0005800000 */
[----:B------:R-:W-:Y:S01]  /*0520*/  IMAD R9, R9, R4, RZ ;  /* 0x0000000409097224 */ /* 0x000fe200078e02ff */
[----:B------:R-:W-:Y:S06]  /*0530*/  @P1 BRA `(.L_x_4) ;  /* 0x0000000000601947 */ /* 0x000fec0003800000 */
[C---:B------:R-:W-:Y:S01]  /*0540*/  ISETP.GE.U32.AND P1, PT, R8.reuse, R11, PT ;  /* 0x0000000b0800720c */ /* 0x040fe20003f26070 */
[----:B------:R-:W0:Y:S01]  /*0550*/  LDCU.64 UR6, c[0x0][0x380] ;  /* 0x00007000ff0677ac */ /* 0x000e220008000a00 */
[-C--:B------:R-:W-:Y:S02]  /*0560*/  ISETP.GE.U32.AND P3, PT, R5, R2.reuse, PT ;  /* 0x000000020500720c */ /* 0x080fe40003f66070 */
[----:B------:R-:W-:Y:S02]  /*0570*/  SEL R12, R8, RZ, !P1 ;  /* 0x000000ff080c7207 */ /* 0x000fe40004800000 */
[-C--:B------:R-:W-:Y:S02]  /*0580*/  ISETP.GE.U32.AND P1, PT, R23, R2.reuse, PT ;  /* 0x000000021700720c */ /* 0x080fe40003f26070 */
[-C--:B------:R-:W-:Y:S01]  /*0590*/  ISETP.GE.U32.AND P4, PT, R27, R2.reuse, PT ;  /* 0x000000021b00720c */ /* 0x080fe20003f86070 */
[----:B------:R-:W-:Y:S01]  /*05a0*/  IMAD R12, R12, R2, R29 ;  /* 0x000000020c0c7224 */ /* 0x000fe200078e021d */
[----:B------:R-:W-:-:S02]  /*05b0*/  SEL R13, R23, RZ, !P1 ;  /* 0x000000ff170d7207 */ /* 0x000fc40004800000 */
[----:B------:R-:W-:Y:S02]  /*05c0*/  SEL R15, R5, RZ, !P3 ;  /* 0x000000ff050f7207 */ /* 0x000fe40005800000 */
[----:B------:R-:W-:Y:S01]  /*05d0*/  SEL R17, R27, RZ, !P4 ;  /* 0x000000ff1b117207 */ /* 0x000fe20006000000 */
[--C-:B------:R-:W-:Y:S02]  /*05e0*/  IMAD.IADD R16, R13, 0x1, R12.reuse ;  /* 0x000000010d107824 */ /* 0x100fe400078e020c */
[--C-:B------:R-:W-:Y:S02]  /*05f0*/  IMAD.IADD R14, R15, 0x1, R12.reuse ;  /* 0x000000010f0e7824 */ /* 0x100fe400078e020c */
[----:B------:R-:W-:Y:S01]  /*0600*/  IMAD.IADD R12, R17, 0x1, R12 ;  /* 0x00000001110c7824 */ /* 0x000fe200078e020c */
[----:B0-----:R-:W-:Y:S02]  /*0610*/  IADD3 R16, P1, PT, R16, UR6, RZ ;  /* 0x0000000610107c10 */ /* 0x001fe4000ff3e0ff */
[----:B------:R-:W-:-:S02]  /*0620*/  IADD3 R14, P3, PT, R14, UR6, RZ ;  /* 0x000000060e0e7c10 */ /* 0x000fc4000ff7e0ff */
[----:B------:R-:W-:Y:S01]  /*0630*/  IADD3 R12, P4, PT, R12, UR6, RZ ;  /* 0x000000060c0c7c10 */ /* 0x000fe2000ff9e0ff */
[----:B------:R-:W-:Y:S02]  /*0640*/  IMAD.X R17, RZ, RZ, UR7, P1 ;  /* 0x00000007ff117e24 */ /* 0x000fe400088e06ff */
[----:B------:R-:W-:Y:S02]  /*0650*/  IMAD.X R15, RZ, RZ, UR7, P3 ;  /* 0x00000007ff0f7e24 */ /* 0x000fe400098e06ff */
[----:B------:R-:W-:Y:S02]  /*0660*/  IMAD.X R13, RZ, RZ, UR7, P4 ;  /* 0x00000007ff0d7e24 */ /* 0x000fe4000a0e06ff */
[----:B------:R-:W2:Y:S04]  /*0670*/  LDG.E.U8 R17, desc[UR4][R16.64] ;  /* 0x0000000410117981 */ /* 0x000ea8000c1e1100 */
[----:B------:R-:W2:Y:S04]  /*0680*/  LDG.E.U8 R14, desc[UR4][R14.64] ;  /* 0x000000040e0e7981 */ /* 0x000ea8000c1e1100 */
[----:B------:R-:W3:Y:S01]  /*0690*/  LDG.E.U8 R13, desc[UR4][R12.64] ;  /* 0x000000040c0d7981 */ /* 0x000ee2000c1e1100 */
[----:B--2---:R-:W-:-:S05]  /*06a0*/  IADD3 R22, PT, PT, R14, R17, R22 ;  /* 0x000000110e167210 */ /* 0x004fca0007ffe016 */
[----:B---3--:R-:W-:-:S07]  /*06b0*/  IMAD.IADD R22, R22, 0x1, R13 ;  /* 0x0000000116167824 */ /* 0x008fce00078e020d */
.L_x_4:
[----:B------:R-:W-:Y:S05]  /*06c0*/  @P2 BRA `(.L_x_5) ;  /* 0x0000000000c42947 */ /* 0x000fea0003800000 */
        /* <DEDUP_REMOVED lines=9> */
[C---:B------:R-:W-:Y:S02]  /*0760*/  ISETP.GE.U32.AND P1, PT, R0.reuse, R11, PT ;  /* 0x0000000b0000720c */ /* 0x040fe40003f26070 */
[----:B------:R-:W-:Y:S01]  /*0770*/  SEL R15, R5, RZ, !P3 ;  /* 0x000000ff050f7207 */ /* 0x000fe20005800000 */
[--C-:B------:R-:W-:Y:S01]  /*0780*/  IMAD.IADD R24, R13, 0x1, R12.reuse ;  /* 0x000000010d187824 */ /* 0x100fe200078e020c */
[----:B------:R-:W-:Y:S02]  /*0790*/  SEL R20, R0, RZ, !P1 ;  /* 0x000000ff00147207 */ /* 0x000fe40004800000 */
[-C--:B------:R-:W-:Y:S01]  /*07a0*/  ISETP.GE.U32.AND P1, PT, R23, R2.reuse, PT ;  /* 0x000000021700720c */ /* 0x080fe20003f26070 */
[----:B------:R-:W-:Y:S01]  /*07b0*/  IMAD.IADD R18, R15, 0x1, R12 ;  /* 0x000000010f127824 */ /* 0x000fe200078e020c */
[----:B------:R-:W-:Y:S01]  /*07c0*/  SEL R17, R27, RZ, !P4 ;  /* 0x000000ff1b117207 */ /* 0x000fe20006000000 */
[-C--:B------:R-:W-:Y:S01]  /*07d0*/  IMAD R20, R20, R2.reuse, R9 ;  /* 0x0000000214147224 */ /* 0x080fe200078e0209 */
[----:B------:R-:W-:-:S02]  /*07e0*/  ISETP.GE.U32.AND P3, PT, R5, R2, PT ;  /* 0x000000020500720c */ /* 0x000fc40003f66070 */
[----:B------:R-:W-:Y:S01]  /*07f0*/  SEL R13, R23, RZ, !P1 ;  /* 0x000000ff170d7207 */ /* 0x000fe20004800000 */
[----:B------:R-:W-:Y:S01]  /*0800*/  IMAD.IADD R12, R17, 0x1, R12 ;  /* 0x00000001110c7824 */ /* 0x000fe200078e020c */
[----:B0-----:R-:W-:Y:S02]  /*0810*/  IADD3 R24, P1, PT, R24, UR6, RZ ;  /* 0x0000000618187c10 */ /* 0x001fe4000ff3e0ff */
[----:B------:R-:W-:Y:S01]  /*0820*/  ISETP.GE.U32.AND P4, PT, R27, R2, PT ;  /* 0x000000021b00720c */ /* 0x000fe20003f86070 */
[--C-:B------:R-:W-:Y:S01]  /*0830*/  IMAD.IADD R14, R13, 0x1, R20.reuse ;  /* 0x000000010d0e7824 */ /* 0x100fe200078e0214 */
[----:B------:R-:W-:Y:S01]  /*0840*/  SEL R15, R5, RZ, !P3 ;  /* 0x000000ff050f7207 */ /* 0x000fe20005800000 */
[----:B------:R-:W-:Y:S01]  /*0850*/  IMAD.X R25, RZ, RZ, UR7, P1 ;  /* 0x00000007ff197e24 */ /* 0x000fe200088e06ff */
[----:B------:R-:W-:Y:S02]  /*0860*/  IADD3 R18, P3, PT, R18, UR6, RZ ;  /* 0x0000000612127c10 */ /* 0x000fe4000ff7e0ff */
[----:B------:R-:W-:Y:S01]  /*0870*/  SEL R17, R27, RZ, !P4 ;  /* 0x000000ff1b117207 */ /* 0x000fe20006000000 */
[--C-:B------:R-:W-:Y:S01]  /*0880*/  IMAD.IADD R13, R15, 0x1, R20.reuse ;  /* 0x000000010f0d7824 */ /* 0x100fe200078e0214 */
[----:B------:R-:W-:Y:S01]  /*0890*/  IADD3 R16, P1, PT, R12, UR6, RZ ;  /* 0x000000060c107c10 */ /* 0x000fe2000ff3e0ff */
[----:B------:R-:W-:Y:S01]  /*08a0*/  IMAD.X R19, RZ, RZ, UR7, P3 ;  /* 0x00000007ff137e24 */ /* 0x000fe200098e06ff */
[----:B------:R-:W2:Y:S01]  /*08b0*/  LDG.E.U8 R25, desc[UR4][R24.64] ;  /* 0x0000000418197981 */ /* 0x000ea2000c1e1100 */
[----:B------:R-:W-:-:S02]  /*08c0*/  IMAD.IADD R20, R17, 0x1, R20 ;  /* 0x0000000111147824 */ /* 0x000fc400078e0214 */
[----:B------:R-:W-:Y:S01]  /*08d0*/  IMAD.X R17, RZ, RZ, UR7, P1 ;  /* 0x00000007ff117e24 */ /* 0x000fe200088e06ff */
[----:B-1----:R-:W-:Y:S01]  /*08e0*/  IADD3 R14, P1, PT, R14, UR8, RZ ;  /* 0x000000080e0e7c10 */ /* 0x002fe2000ff3e0ff */
[----:B------:R-:W2:Y:S01]  /*08f0*/  LDG.E.U8 R18, desc[UR4][R18.64] ;  /* 0x0000000412127981 */ /* 0x000ea2000c1e1100 */
[----:B------:R-:W-:-:S03]  /*0900*/  IADD3 R12, P3, PT, R13, UR8, RZ ;  /* 0x000000080d0c7c10 */ /* 0x000fc6000ff7e0ff */
[----:B------:R-:W-:Y:S01]  /*0910*/  IMAD.X R15, RZ, RZ, UR9, P1 ;  /* 0x00000009ff0f7e24 */ /* 0x000fe200088e06ff */
[----:B------:R-:W-:Y:S01]  /*0920*/  IADD3 R20, P1, PT, R20, UR8, RZ ;  /* 0x0000000814147c10 */ /* 0x000fe2000ff3e0ff */
[----:B------:R-:W-:Y:S01]  /*0930*/  IMAD.X R13, RZ, RZ, UR9, P3 ;  /* 0x00000009ff0d7e24 */ /* 0x000fe200098e06ff */
[----:B------:R-:W3:Y:S03]  /*0940*/  LDG.E.U8 R16, desc[UR4][R16.64] ;  /* 0x0000000410107981 */ /* 0x000ee6000c1e1100 */
[----:B------:R-:W-:Y:S01]  /*0950*/  IMAD.X R21, RZ, RZ, UR9, P1 ;  /* 0x00000009ff157e24 */ /* 0x000fe200088e06ff */
[----:B------:R-:W4:Y:S04]  /*0960*/  LDG.E.U8 R14, desc[UR4][R14.64] ;  /* 0x000000040e0e7981 */ /* 0x000f28000c1e1100 */
[----:B------:R-:W4:Y:S04]  /*0970*/  LDG.E.U8 R12, desc[UR4][R12.64] ;  /* 0x000000040c0c7981 */ /* 0x000f28000c1e1100 */
[----:B------:R-:W5:Y:S01]  /*0980*/  LDG.E.U8 R20, desc[UR4][R20.64] ;  /* 0x0000000414147981 */ /* 0x000f62000c1e1100 */
[----:B--2---:R-:W-:-:S05]  /*0990*/  IADD3 R25, PT, PT, R18, R25, R22 ;  /* 0x0000001912197210 */ /* 0x004fca0007ffe016 */
[----:B---3--:R-:W-:-:S05]  /*09a0*/  IMAD.IADD R25, R25, 0x1, R16 ;  /* 0x0000000119197824 */ /* 0x008fca00078e0210 */
[----:B----4-:R-:W-:-:S05]  /*09b0*/  IADD3 R25, PT, PT, R12, R14, R25 ;  /* 0x0000000e0c197210 */ /* 0x010fca0007ffe019 */
[----:B-----5:R-:W-:-:S05]  /*09c0*/  IMAD.IADD R25, R25, 0x1, R20 ;  /* 0x0000000119197824 */ /* 0x020fca00078e0214 */
[----:B------:R-:W-:-:S07]  /*09d0*/  PRMT R22, R25, 0x7610, R22 ;  /* 0x0000761019167816 */ /* 0x000fce0000000016 */
.L_x_5:
[----:B------:R-:W-:Y:S05]  /*09e0*/  @P2 BRA `(.L_x_2) ;  /* 0x0000000000602947 */ /* 0x000fea0003800000 */
        /* <DEDUP_REMOVED lines=24> */
.L_x_2:
[----:B------:R-:W-:-:S04]  /*0b70*/  ISETP.GE.U32.AND P1, PT, R7, R10, PT ;  /* 0x0000000a0700720c */ /* 0x000fc80003f26070 */
[----:B------:R-:W-:Y:S01]  /*0b80*/  SEL R9, R7, RZ, !P1 ;  /* 0x000000ff07097207 */ /* 0x000fe20004800000 */
[----:B------:R-:W-:Y:S08]  /*0b90*/  @P0 BRA `(.L_x_1) ;  /* 0x0000000400340947 */ /* 0x000ff00003800000 */
[----:B------:R-:W-:Y:S01]  /*0ba0*/  ISETP.GT.U32.AND P0, PT, R23, R27, PT ;  /* 0x0000001b1700720c */ /* 0x000fe20003f04070 */
[----:B------:R-:W-:Y:S01]  /*0bb0*/  IMAD R9, R9, R4, RZ ;  /* 0x0000000409097224 */ /* 0x000fe200078e02ff */
[----:B------:R-:W-:-:S11]  /*0bc0*/  ISETP.GE.U32.AND P1, PT, R8, R11, PT ;  /* 0x0000000b0800720c */ /* 0x000fd60003f26070 */
        /* <DEDUP_REMOVED lines=50> */
.L_x_6:
[----:B------:R-:W-:Y:S01]  /*0ef0*/  SEL R8, R8, RZ, !P1 ;  /* 0x000000ff08087207 */ /* 0x000fe20004800000 */
[----:B------:R-:W-:Y:S06]  /*0f00*/  @P0 BRA `(.L_x_1) ;  /* 0x0000000000580947 */ /* 0x000fec0003800000 */
[----:B------:R-:W0:Y:S01]  /*0f10*/  LDCU.64 UR6, c[0x0][0x380] ;  /* 0x00007000ff0677ac */ /* 0x000e220008000a00 */
[-C--:B------:R-:W-:Y:S01]  /*0f20*/  ISETP.GE.U32.AND P0, PT, R23, R2.reuse, PT ;  /* 0x000000021700720c */ /* 0x080fe20003f06070 */
[-C--:B------:R-:W-:Y:S01]  /*0f30*/  IMAD R9, R8, R2.reuse, R9 ;  /* 0x0000000208097224 */ /* 0x080fe200078e0209 */
[-C--:B------:R-:W-:Y:S02]  /*0f40*/  ISETP.GE.U32.AND P1, PT, R5, R2.reuse, PT ;  /* 0x000000020500720c */ /* 0x080fe40003f26070 */
[----:B------:R-:W-:Y:S02]  /*0f50*/  SEL R6, R23, RZ, !P0 ;  /* 0x000000ff17067207 */ /* 0x000fe40004000000 */
[----:B------:R-:W-:Y:S02]  /*0f60*/  ISETP.GE.U32.AND P2, PT, R27, R2, PT ;  /* 0x000000021b00720c */ /* 0x000fe40003f46070 */
[----:B------:R-:W-:Y:S01]  /*0f70*/  SEL R8, R5, RZ, !P1 ;  /* 0x000000ff05087207 */ /* 0x000fe20004800000 */
[----:B------:R-:W-:Y:S01]  /*0f80*/  IMAD.IADD R6, R6, 0x1, R9 ;  /* 0x0000000106067824 */ /* 0x000fe200078e0209 */
[----:B------:R-:W-:-:S03]  /*0f90*/  SEL R10, R27, RZ, !P2 ;  /* 0x000000ff1b0a7207 */ /* 0x000fc60005000000 */
[--C-:B------:R-:W-:Y:S02]  /*0fa0*/  IMAD.IADD R8, R8, 0x1, R9.reuse ;  /* 0x0000000108087824 */ /* 0x100fe400078e0209 */
[----:B------:R-:W-:Y:S01]  /*0fb0*/  IMAD.IADD R9, R10, 0x1, R9 ;  /* 0x000000010a097824 */ /* 0x000fe200078e0209 */
[----:B0-----:R-:W-:Y:S02]  /*0fc0*/  IADD3 R6, P0, PT, R6, UR6, RZ ;  /* 0x0000000606067c10 */ /* 0x001fe4000ff1e0ff */
[----:B------:R-:W-:Y:S02]  /*0fd0*/  IADD3 R8, P1, PT, R8, UR6, RZ ;  /* 0x0000000608087c10 */ /* 0x000fe4000ff3e0ff */
[----:B------:R-:W-:Y:S01]  /*0fe0*/  IADD3 R10, P2, PT, R9, UR6, RZ ;  /* 0x00000006090a7c10 */ /* 0x000fe2000ff5e0ff */
[----:B------:R-:W-:Y:S02]  /*0ff0*/  IMAD.X R7, RZ, RZ, UR7, P0 ;  /* 0x00000007ff077e24 */ /* 0x000fe400080e06ff */
[----:B------:R-:W-:-:S02]  /*1000*/  IMAD.X R9, RZ, RZ, UR7, P1 ;  /* 0x00000007ff097e24 */ /* 0x000fc400088e06ff */
[----:B------:R-:W-:Y:S02]  /*1010*/  IMAD.X R11, RZ, RZ, UR7, P2 ;  /* 0x00000007ff0b7e24 */ /* 0x000fe400090e06ff */
[----:B------:R-:W2:Y:S04]  /*1020*/  LDG.E.U8 R7, desc[UR4][R6.64] ;  /* 0x0000000406077981 */ /* 0x000ea8000c1e1100 */
[----:B------:R-:W2:Y:S04]  /*1030*/  LDG.E.U8 R8, desc[UR4][R8.64] ;  /* 0x0000000408087981 */ /* 0x000ea8000c1e1100 */
[----:B------:R-:W3:Y:S01]  /*1040*/  LDG.E.U8 R11, desc[UR4][R10.64] ;  /* 0x000000040a0b7981 */ /* 0x000ee2000c1e1100 */
[----:B--2---:R-:W-:-:S05]  /*1050*/  IADD3 R22, PT, PT, R8, R7, R22 ;  /* 0x0000000708167210 */ /* 0x004fca0007ffe016 */
[----:B---3--:R-:W-:-:S07]  /*1060*/  IMAD.IADD R22, R22, 0x1, R11 ;  /* 0x0000000116167824 */ /* 0x008fce00078e020b */
.L_x_1:
[----:B------:R-:W0:Y:S01]  /*1070*/  LDCU.64 UR6, c[0x0][0x388] ;  /* 0x00007100ff0677ac */ /* 0x000e220008000a00 */
[----:B------:R-:W-:-:S04]  /*1080*/  IMAD R0, R0, R2, R5 ;  /* 0x0000000200007224 */ /* 0x000fc800078e0205 */
[----:B------:R-:W-:-:S05]  /*1090*/  IMAD R0, R3, R4, R0 ;  /* 0x0000000403007224 */ /* 0x000fca00078e0200 */
[----:B0-----:R-:W-:-:S05]  /*10a0*/  IADD3 R2, P0, PT, R0, UR6, RZ ;  /* 0x0000000600027c10 */ /* 0x001fca000ff1e0ff */
[----:B------:R-:W-:-:S05]  /*10b0*/  IMAD.X R3, RZ, RZ, UR7, P0 ;  /* 0x00000007ff037e24 */ /* 0x000fca00080e06ff */
[----:B------:R-:W-:Y:S01]  /*10c0*/  STG.E.U8 desc[UR4][R2.64], R22 ;  /* 0x0000001602007986 */ /* 0x000fe2000c101104 */
[----:B------:R-:W-:Y:S05]  /*10d0*/  EXIT ;  /* 0x000000000000794d */ /* 0x000fea0003800000 */
.L_x_7:
        /* <DEDUP_REMOVED lines=10> */
.L_x_9:


//--------------------- .nv.shared.reserved.0     --------------------------
	.section	.nv.shared.reserved.0,"aw",@nobits
	.weak		__nv_reservedSMEM_offset_0_alias
	.size		__nv_reservedSMEM_offset_0_alias, 0, 64
	.other		__nv_reservedSMEM_offset_0_alias,@"STO_CUDA_RESERVED_SHARED STV_DEFAULT"
__nv_reservedSMEM_offset_0_alias:
	.zero		0
	.zero		64


//--------------------- .nv.constant0._Z18setAliveDeadKernelPKcPcjjjjj --------------------------
	.section	.nv.constant0._Z18setAliveDeadKernelPKcPcjjjjj,"a",@progbits
	.sectionflags	@""
	.align	4
.nv.constant0._Z18setAliveDeadKernelPKcPcjjjjj:
	.zero		932


//--------------------- .nv.constant0._Z18sumNeighborsKernelPKcPcjjj --------------------------
	.section	.nv.constant0._Z18sumNeighborsKernelPKcPcjjj,"a",@progbits
	.sectionflags	@""
	.align	4
.nv.constant0._Z18sumNeighborsKernelPKcPcjjj:
	.zero		924


//--------------------- SYMBOLS --------------------------

	.type		.nv.reservedSmem.offset0,@object
	.size		.nv.reservedSmem.offset0,0x4
